//
// Generated by NVIDIA NVVM Compiler
//
// Compiler Build ID: CL-36424714
// Cuda compilation tools, release 13.0, V13.0.88
// Based on NVVM 20.0.0
//

.version 9.0
.target sm_100
.address_size 64

	// .globl	_Z17findMaxGpu_nativePiiS_

.visible .entry _Z17findMaxGpu_nativePiiS_(
	.param .u64 .ptr .align 1 _Z17findMaxGpu_nativePiiS__param_0,
	.param .u32 _Z17findMaxGpu_nativePiiS__param_1,
	.param .u64 .ptr .align 1 _Z17findMaxGpu_nativePiiS__param_2
)
{
	.reg .pred 	%p<3>;
	.reg .b32 	%r<20>;
	.reg .b64 	%rd<7>;

	ld.param.u64 	%rd2, [_Z17findMaxGpu_nativePiiS__param_0];
	ld.param.u32 	%r9, [_Z17findMaxGpu_nativePiiS__param_1];
	ld.param.u64 	%rd3, [_Z17findMaxGpu_nativePiiS__param_2];
	mov.u32 	%r11, %ctaid.x;
	mov.u32 	%r1, %ntid.x;
	mov.u32 	%r12, %tid.x;
	mad.lo.s32 	%r17, %r11, %r1, %r12;
	setp.ge.s32 	%p1, %r17, %r9;
	mov.b32 	%r19, -2147483648;
	@%p1 bra 	$L__BB0_3;
	mov.u32 	%r14, %nctaid.x;
	mul.lo.s32 	%r3, %r1, %r14;
	cvta.to.global.u64 	%rd1, %rd2;
	mov.b32 	%r19, -2147483648;
$L__BB0_2:
	mul.wide.s32 	%rd4, %r17, 4;
	add.s64 	%rd5, %rd1, %rd4;
	ld.global.u32 	%r15, [%rd5];
	max.s32 	%r19, %r15, %r19;
	add.s32 	%r17, %r17, %r3;
	setp.lt.s32 	%p2, %r17, %r9;
	@%p2 bra 	$L__BB0_2;
$L__BB0_3:
	cvta.to.global.u64 	%rd6, %rd3;
	atom.global.max.s32 	%r16, [%rd6], %r19;
	ret;

}


// ===== COMPILED SASS (sm_100) =====

	.target	sm_100

	.elftype	@"ET_EXEC"


//--------------------- .note.nv.tkinfo           --------------------------
	.section	.note.nv.tkinfo,"",@"SHT_NOTE"
	.sectionflags	@"SHF_NOTE_NV_TKINFO"
	.tkinfo
        /*0018*/ 	.word	0x00000002
        /*0030*/ 	.string	""
        /*0030*/ 	.string	"ptxas"
        /*0030*/ 	.string	"Cuda compilation tools, release 13.0, V13.0.88"
        /*0030*/ 	.string	"Build cuda_13.0.r13.0/compiler.36424714_0"
        /*0030*/ 	.string	"-arch sm_100 -m 64 "



//--------------------- .note.nv.cuinfo           --------------------------
	.section	.note.nv.cuinfo,"",@"SHT_NOTE"
	.sectionflags	@"SHF_NOTE_NV_CUINFO"
        /*0018*/ 	.short	0x0002
        /*001a*/ 	.short	0x0064
        /*001c*/ 	.short	0x0082
	.zero		2


//--------------------- .nv.info                  --------------------------
	.section	.nv.info,"",@"SHT_CUDA_INFO"
	.align	4


	//----- nvinfo : EIATTR_REGCOUNT
	.align		4
        /*0000*/ 	.byte	0x04, 0x2f
        /*0002*/ 	.short	(.L_1 - .L_0)
	.align		4
.L_0:
        /*0004*/ 	.word	index@(_Z17findMaxGpu_nativePiiS_)
        /*0008*/ 	.word	0x0000000d


	//----- nvinfo : EIATTR_FRAME_SIZE
	.align		4
.L_1:
        /*000c*/ 	.byte	0x04, 0x11
        /*000e*/ 	.short	(.L_3 - .L_2)
	.align		4
.L_2:
        /*0010*/ 	.word	index@(_Z17findMaxGpu_nativePiiS_)
        /*0014*/ 	.word	0x00000000


	//----- nvinfo : EIATTR_MIN_STACK_SIZE
	.align		4
.L_3:
        /*0018*/ 	.byte	0x04, 0x12
        /*001a*/ 	.short	(.L_5 - .L_4)
	.align		4
.L_4:
        /*001c*/ 	.word	index@(_Z17findMaxGpu_nativePiiS_)
        /*0020*/ 	.word	0x00000000
.L_5:


//--------------------- .nv.compat                --------------------------
	.section	.nv.compat,"",@"SHT_CUDA_COMPAT_INFO"
	.align	4
        /*0000*/ 	.byte	0x02, 0x09, 0x00, 0x00, 0x02, 0x02, 0x01, 0x00, 0x02, 0x05, 0x05, 0x00, 0x03, 0x07, 0x01, 0x01
        /*0010*/ 	.byte	0x02, 0x03, 0x00, 0x00, 0x02, 0x06, 0x01, 0x00, 0x04, 0x0b, 0x08, 0x00, 0x09, 0x00, 0x00, 0x00
        /*0020*/ 	.byte	0x00, 0x00, 0x00, 0x00


//--------------------- .nv.info._Z17findMaxGpu_nativePiiS_ --------------------------
	.section	.nv.info._Z17findMaxGpu_nativePiiS_,"",@"SHT_CUDA_INFO"
	.sectionflags	@""
	.align	4


	//----- nvinfo : EIATTR_CUDA_API_VERSION
	.align		4
        /*0000*/ 	.byte	0x04, 0x37
        /*0002*/ 	.short	(.L_7 - .L_6)
.L_6:
        /*0004*/ 	.word	0x00000082


	//----- nvinfo : EIATTR_KPARAM_INFO
	.align		4
.L_7:
        /*0008*/ 	.byte	0x04, 0x17
        /*000a*/ 	.short	(.L_9 - .L_8)
.L_8:
        /*000c*/ 	.word	0x00000000
        /*0010*/ 	.short	0x0002
        /*0012*/ 	.short	0x0010
        /*0014*/ 	.byte	0x00, 0xf5, 0x21, 0x00


	//----- nvinfo : EIATTR_KPARAM_INFO
	.align		4
.L_9:
        /*0018*/ 	.byte	0x04, 0x17
        /*001a*/ 	.short	(.L_11 - .L_10)
.L_10:
        /*001c*/ 	.word	0x00000000
        /*0020*/ 	.short	0x0001
        /*0022*/ 	.short	0x0008
        /*0024*/ 	.byte	0x00, 0xf0, 0x11, 0x00


	//----- nvinfo : EIATTR_KPARAM_INFO
	.align		4
.L_11:
        /*0028*/ 	.byte	0x04, 0x17
        /*002a*/ 	.short	(.L_13 - .L_12)
.L_12:
        /*002c*/ 	.word	0x00000000
        /*0030*/ 	.short	0x0000
        /*0032*/ 	.short	0x0000
        /*0034*/ 	.byte	0x00, 0xf5, 0x21, 0x00


	//----- nvinfo : EIATTR_SPARSE_MMA_MASK
	.align		4
.L_13:
        /*0038*/ 	.byte	0x03, 0x50
        /*003a*/ 	.short	0x0000


	//----- nvinfo : EIATTR_MAXREG_COUNT
	.align		4
        /*003c*/ 	.byte	0x03, 0x1b
        /*003e*/ 	.short	0x00ff


	//----- nvinfo : EIATTR_MERCURY_ISA_VERSION
	.align		4
        /*0040*/ 	.byte	0x03, 0x5f
        /*0042*/ 	.short	0x0101


	//----- nvinfo : EIATTR_INT_WARP_WIDE_INSTR_OFFSETS
	.align		4
        /*0044*/ 	.byte	0x04, 0x31
        /*0046*/ 	.short	(.L_15 - .L_14)


	//   ....[0]....
.L_14:
        /*0048*/ 	.word	0x00000180


	//   ....[1]....
        /*004c*/ 	.word	0x00000190


	//----- nvinfo : EIATTR_VRC_CTA_INIT_COUNT
	.align		4
.L_15:
        /*0050*/ 	.byte	0x02, 0x4a
	.zero		1
	.zero		1


	//----- nvinfo : EIATTR_EXIT_INSTR_OFFSETS
	.align		4
        /*0054*/ 	.byte	0x04, 0x1c
        /*0056*/ 	.short	(.L_17 - .L_16)


	//   ....[0]....
.L_16:
        /*0058*/ 	.word	0x000001e0


	//----- nvinfo : EIATTR_CRS_STACK_SIZE
	.align		4
.L_17:
        /*005c*/ 	.byte	0x04, 0x1e
        /*005e*/ 	.short	(.L_19 - .L_18)
.L_18:
        /*0060*/ 	.word	0x00000000


	//----- nvinfo : EIATTR_CBANK_PARAM_SIZE
	.align		4
.L_19:
        /*0064*/ 	.byte	0x03, 0x19
        /*0066*/ 	.short	0x0018


	//----- nvinfo : EIATTR_PARAM_CBANK
	.align		4
        /*0068*/ 	.byte	0x04, 0x0a
        /*006a*/ 	.short	(.L_21 - .L_20)
	.align		4
.L_20:
        /*006c*/ 	.word	index@(.nv.constant0._Z17findMaxGpu_nativePiiS_)
        /*0070*/ 	.short	0x0380
        /*0072*/ 	.short	0x0018


	//----- nvinfo : EIATTR_SW_WAR
	.align		4
.L_21:
        /*0074*/ 	.byte	0x04, 0x36
        /*0076*/ 	.short	(.L_23 - .L_22)
.L_22:
        /*0078*/ 	.word	0x00000008
.L_23:


//--------------------- .nv.callgraph             --------------------------
	.section	.nv.callgraph,"",@"SHT_CUDA_CALLGRAPH"
	.align	4
	.sectionentsize	8
	.align		4
        /*0000*/ 	.word	0x00000000
	.align		4
        /*0004*/ 	.word	0xffffffff
	.align		4
        /*0008*/ 	.word	0x00000000
	.align		4
        /*000c*/ 	.word	0xfffffffe
	.align		4
        /*0010*/ 	.word	0x00000000
	.align		4
        /*0014*/ 	.word	0xfffffffd
	.align		4
        /*0018*/ 	.word	0x00000000
	.align		4
        /*001c*/ 	.word	0xfffffffc


//--------------------- .text._Z17findMaxGpu_nativePiiS_ --------------------------
	.section	.text._Z17findMaxGpu_nativePiiS_,"ax",@progbits
	.align	128
        .global         _Z17findMaxGpu_nativePiiS_
        .type           _Z17findMaxGpu_nativePiiS_,@function
        .size           _Z17findMaxGpu_nativePiiS_,(.L_x_4 - _Z17findMaxGpu_nativePiiS_)
        .other          _Z17findMaxGpu_nativePiiS_,@"STO_CUDA_ENTRY STV_DEFAULT"
_Z17findMaxGpu_nativePiiS_:
.text._Z17findMaxGpu_nativePiiS_:
[----:B------:R-:W-:Y:S01]  /*0000*/  LDC R1, c[0x0][0x37c] ;  /* 0x0000df00ff017b82 */ /* 0x000fe20000000800 */
[----:B------:R-:W0:Y:S07]  /*0010*/  S2R R0, SR_TID.X ;  /* 0x0000000000007919 */ /* 0x000e2e0000002100 */
[----:B------:R-:W0:Y:S01]  /*0020*/  S2UR UR4, SR_CTAID.X ;  /* 0x00000000000479c3 */ /* 0x000e220000002500 */
[----:B------:R-:W1:Y:S01]  /*0030*/  LDCU UR5, c[0x0][0x388] ;  /* 0x00007100ff0577ac */ /* 0x000e620008000800 */
[----:B------:R-:W-:Y:S01]  /*0040*/  BSSY.RECONVERGENT B0, `(.L_x_0) ;  /* 0x0000013000007945 */ /* 0x000fe20003800200 */
[----:B------:R-:W2:Y:S01]  /*0050*/  S2R R10, SR_LANEID ;  /* 0x00000000000a7919 */ /* 0x000ea20000000000 */
[----:B------:R-:W-:Y:S01]  /*0060*/  IMAD.MOV.U32 R8, RZ, RZ, -0x80000000 ;  /* 0x80000000ff087424 */ /* 0x000fe200078e00ff */
[----:B------:R-:W3:Y:S03]  /*0070*/  LDCU.64 UR6, c[0x0][0x358] ;  /* 0x00006b00ff0677ac */ /* 0x000ee60008000a00 */
[----:B------:R-:W0:Y:S08]  /*0080*/  LDC R9, c[0x0][0x360] ;  /* 0x0000d800ff097b82 */ /* 0x000e300000000800 */
[----:B------:R-:W4:Y:S01]  /*0090*/  LDC.64 R4, c[0x0][0x390] ;  /* 0x0000e400ff047b82 */ /* 0x000f220000000a00 */
[----:B0-----:R-:W-:-:S05]  /*00a0*/  IMAD R0, R9, UR4, R0 ;  /* 0x0000000409007c24 */ /* 0x001fca000f8e0200 */
[----:B-1----:R-:W-:-:S13]  /*00b0*/  ISETP.GE.AND P0, PT, R0, UR5, PT ;  /* 0x0000000500007c0c */ /* 0x002fda000bf06270 */
[----:B--234-:R-:W-:Y:S05]  /*00c0*/  @P0 BRA `(.L_x_1) ;  /* 0x0000000000280947 */ /* 0x01cfea0003800000 */
[----:B------:R-:W0:Y:S01]  /*00d0*/  LDC.64 R6, c[0x0][0x380] ;  /* 0x0000e000ff067b82 */ /* 0x000e220000000a00 */
[----:B------:R-:W1:Y:S01]  /*00e0*/  LDCU UR4, c[0x0][0x370] ;  /* 0x00006e00ff0477ac */ /* 0x000e620008000800 */
[----:B------:R-:W-:Y:S02]  /*00f0*/  IMAD.MOV.U32 R8, RZ, RZ, -0x80000000 ;  /* 0x80000000ff087424 */ /* 0x000fe400078e00ff */
[----:B-1----:R-:W-:-:S07]  /*0100*/  IMAD R9, R9, UR4, RZ ;  /* 0x0000000409097c24 */ /* 0x002fce000f8e02ff */
.L_x_2:
[----:B0-----:R-:W-:-:S06]  /*0110*/  IMAD.WIDE R2, R0, 0x4, R6 ;  /* 0x0000000400027825 */ /* 0x001fcc00078e0206 */
[----:B------:R-:W2:Y:S01]  /*0120*/  LDG.E R3, desc[UR6][R2.64] ;  /* 0x0000000602037981 */ /* 0x000ea2000c1e1900 */
[----:B------:R-:W-:-:S04]  /*0130*/  IADD3 R0, PT, PT, R9, R0, RZ ;  /* 0x0000000009007210 */ /* 0x000fc80007ffe0ff */
[----:B------:R-:W-:Y:S02]  /*0140*/  ISETP.GE.AND P0, PT, R0, UR5, PT ;  /* 0x0000000500007c0c */ /* 0x000fe4000bf06270 */
[----:B--2---:R-:W-:-:S11]  /*0150*/  VIMNMX R8, PT, PT, R3, R8, !PT ;  /* 0x0000000803087248 */ /* 0x004fd60007fe0100 */
[----:B------:R-:W-:Y:S05]  /*0160*/  @!P0 BRA `(.L_x_2) ;  /* 0xfffffffc00e88947 */ /* 0x000fea000383ffff */
.L_x_1:
[----:B------:R-:W-:Y:S05]  /*0170*/  BSYNC.RECONVERGENT B0 ;  /* 0x0000000000007941 */ /* 0x000fea0003800200 */
.L_x_0:
[----:B------:R-:W-:Y:S01]  /*0180*/  VOTEU.ANY UR4, UPT, PT ;  /* 0x0000000000047886 */ /* 0x000fe200038e0100 */
[----:B------:R-:W-:Y:S01]  /*0190*/  CREDUX.MAX.S32 UR8, R8 ;  /* 0x00000000080872cc */ /* 0x000fe20000000200 */
[----:B------:R-:W-:-:S06]  /*01a0*/  UFLO.U32 UR4, UR4 ;  /* 0x00000004000472bd */ /* 0x000fcc00080e0000 */
[----:B------:R-:W-:-:S06]  /*01b0*/  ISETP.EQ.U32.AND P0, PT, R10, UR4, PT ;  /* 0x000000040a007c0c */ /* 0x000fcc000bf02070 */
[----:B------:R-:W-:-:S07]  /*01c0*/  IMAD.U32 R3, RZ, RZ, UR8 ;  /* 0x00000008ff037e24 */ /* 0x000fce000f8e00ff */
[----:B------:R-:W-:Y:S01]  /*01d0*/  @P0 REDG.E.MAX.S32.STRONG.GPU desc[UR6][R4.64], R3 ;  /* 0x000000030400098e */ /* 0x000fe2000d12e306 */
[----:B------:R-:W-:Y:S05]  /*01e0*/  EXIT ;  /* 0x000000000000794d */ /* 0x000fea0003800000 */
.L_x_3:
[----:B------:R-:W-:-:S00]  /*01f0*/  BRA `(.L_x_3) ;  /* 0xfffffffc00fc7947 */ /* 0x000fc0000383ffff */
[----:B------:R-:W-:-:S00]  /*0200*/  NOP ;  /* 0x0000000000007918 */ /* 0x000fc00000000000 */
[----:B------:R-:W-:-:S00]  /*0210*/  NOP ;  /* 0x0000000000007918 */ /* 0x000fc00000000000 */
[----:B------:R-:W-:-:S00]  /*0220*/  NOP ;  /* 0x0000000000007918 */ /* 0x000fc00000000000 */
[----:B------:R-:W-:-:S00]  /*0230*/  NOP ;  /* 0x0000000000007918 */ /* 0x000fc00000000000 */
[----:B------:R-:W-:-:S00]  /*0240*/  NOP ;  /* 0x0000000000007918 */ /* 0x000fc00000000000 */
[----:B------:R-:W-:-:S00]  /*0250*/  NOP ;  /* 0x0000000000007918 */ /* 0x000fc00000000000 */
[----:B------:R-:W-:-:S00]  /*0260*/  NOP ;  /* 0x0000000000007918 */ /* 0x000fc00000000000 */
[----:B------:R-:W-:-:S00]  /*0270*/  NOP ;  /* 0x0000000000007918 */ /* 0x000fc00000000000 */
.L_x_4:


//--------------------- .nv.shared.reserved.0     --------------------------
	.section	.nv.shared.reserved.0,"aw",@nobits
	.weak		__nv_reservedSMEM_offset_0_alias
	.size		__nv_reservedSMEM_offset_0_alias, 0, 64
	.other		__nv_reservedSMEM_offset_0_alias,@"STO_CUDA_RESERVED_SHARED STV_DEFAULT"
__nv_reservedSMEM_offset_0_alias:
	.zero		0
	.zero		64


//--------------------- .nv.constant0._Z17findMaxGpu_nativePiiS_ --------------------------
	.section	.nv.constant0._Z17findMaxGpu_nativePiiS_,"a",@progbits
	.sectionflags	@""
	.align	4
.nv.constant0._Z17findMaxGpu_nativePiiS_:
	.zero		920


//--------------------- SYMBOLS --------------------------

	.type		.nv.reservedSmem.offset0,@object
	.size		.nv.reservedSmem.offset0,0x4
